//
// Generated by NVIDIA NVVM Compiler
//
// Compiler Build ID: CL-36424714
// Cuda compilation tools, release 13.0, V13.0.88
// Based on NVVM 20.0.0
//

.version 9.0
.target sm_100
.address_size 64

	// .globl	_Z14cuda_threadIdxPfi
.extern .func  (.param .b32 func_retval0) vprintf
(
	.param .b64 vprintf_param_0,
	.param .b64 vprintf_param_1
)
;
.global .align 1 .b8 $str[43] = {10, 45, 45, 45, 32, 83, 116, 97, 114, 116, 32, 67, 85, 68, 65, 32, 107, 101, 114, 110, 101, 108, 32, 99, 117, 100, 97, 95, 116, 104, 114, 101, 97, 100, 73, 100, 120, 32, 45, 45, 45, 10};
.global .align 1 .b8 $str$1[9] = {65, 91, 50, 93, 61, 37, 103, 10};
.global .align 1 .b8 $str$2[40] = {45, 45, 45, 32, 69, 110, 100, 32, 67, 85, 68, 65, 32, 107, 101, 114, 110, 101, 108, 32, 99, 117, 100, 97, 95, 116, 104, 114, 101, 97, 100, 73, 100, 120, 32, 45, 45, 45, 10};

.visible .entry _Z14cuda_threadIdxPfi(
	.param .u64 .ptr .align 1 _Z14cuda_threadIdxPfi_param_0,
	.param .u32 _Z14cuda_threadIdxPfi_param_1
)
{
	.local .align 8 .b8 	__local_depot0[8];
	.reg .b64 	%SP;
	.reg .b64 	%SPL;
	.reg .b32 	%r<10>;
	.reg .b32 	%f<2>;
	.reg .b64 	%rd<12>;
	.reg .b64 	%fd<2>;

	mov.u64 	%SPL, __local_depot0;
	cvta.local.u64 	%SP, %SPL;
	ld.param.u64 	%rd1, [_Z14cuda_threadIdxPfi_param_0];
	cvta.to.global.u64 	%rd2, %rd1;
	add.u64 	%rd3, %SP, 0;
	add.u64 	%rd4, %SPL, 0;
	mov.u64 	%rd5, $str;
	cvta.global.u64 	%rd6, %rd5;
	{ // callseq 0, 0
	.param .b64 param0;
	st.param.b64 	[param0], %rd6;
	.param .b64 param1;
	st.param.b64 	[param1], 0;
	.param .b32 retval0;
	call.uni (retval0), 
	vprintf, 
	(
	param0, 
	param1
	);
	ld.param.b32 	%r1, [retval0];
	} // callseq 0
	ld.global.f32 	%f1, [%rd2+8];
	cvt.f64.f32 	%fd1, %f1;
	st.local.f64 	[%rd4], %fd1;
	mov.u64 	%rd7, $str$1;
	cvta.global.u64 	%rd8, %rd7;
	{ // callseq 1, 0
	.param .b64 param0;
	st.param.b64 	[param0], %rd8;
	.param .b64 param1;
	st.param.b64 	[param1], %rd3;
	.param .b32 retval0;
	call.uni (retval0), 
	vprintf, 
	(
	param0, 
	param1
	);
	ld.param.b32 	%r3, [retval0];
	} // callseq 1
	mov.b32 	%r5, 1092616192;
	st.global.u32 	[%rd2+8], %r5;
	mov.b64 	%rd9, 4621819117588971520;
	st.local.u64 	[%rd4], %rd9;
	{ // callseq 2, 0
	.param .b64 param0;
	st.param.b64 	[param0], %rd8;
	.param .b64 param1;
	st.param.b64 	[param1], %rd3;
	.param .b32 retval0;
	call.uni (retval0), 
	vprintf, 
	(
	param0, 
	param1
	);
	ld.param.b32 	%r6, [retval0];
	} // callseq 2
	mov.u64 	%rd10, $str$2;
	cvta.global.u64 	%rd11, %rd10;
	{ // callseq 3, 0
	.param .b64 param0;
	st.param.b64 	[param0], %rd11;
	.param .b64 param1;
	st.param.b64 	[param1], 0;
	.param .b32 retval0;
	call.uni (retval0), 
	vprintf, 
	(
	param0, 
	param1
	);
	ld.param.b32 	%r8, [retval0];
	} // callseq 3
	ret;

}


// ===== COMPILED SASS (sm_100) =====

	.target	sm_100

	.elftype	@"ET_EXEC"


//--------------------- .note.nv.tkinfo           --------------------------
	.section	.note.nv.tkinfo,"",@"SHT_NOTE"
	.sectionflags	@"SHF_NOTE_NV_TKINFO"
	.tkinfo
        /*0018*/ 	.word	0x00000002
        /*0030*/ 	.string	""
        /*0030*/ 	.string	"ptxas"
        /*0030*/ 	.string	"Cuda compilation tools, release 13.0, V13.0.88"
        /*0030*/ 	.string	"Build cuda_13.0.r13.0/compiler.36424714_0"
        /*0030*/ 	.string	"-arch sm_100 -m 64 "



//--------------------- .note.nv.cuinfo           --------------------------
	.section	.note.nv.cuinfo,"",@"SHT_NOTE"
	.sectionflags	@"SHF_NOTE_NV_CUINFO"
        /*0018*/ 	.short	0x0002
        /*001a*/ 	.short	0x0064
        /*001c*/ 	.short	0x0082
	.zero		2


//--------------------- .nv.info                  --------------------------
	.section	.nv.info,"",@"SHT_CUDA_INFO"
	.align	4


	//----- nvinfo : EIATTR_REGCOUNT
	.align		4
        /*0000*/ 	.byte	0x04, 0x2f
        /*0002*/ 	.short	(.L_4 - .L_3)
	.align		4
.L_3:
        /*0004*/ 	.word	index@(_Z14cuda_threadIdxPfi)
        /*0008*/ 	.word	0x00000018


	//----- nvinfo : EIATTR_FRAME_SIZE
	.align		4
.L_4:
        /*000c*/ 	.byte	0x04, 0x11
        /*000e*/ 	.short	(.L_6 - .L_5)
	.align		4
.L_5:
        /*0010*/ 	.word	index@(_Z14cuda_threadIdxPfi)
        /*0014*/ 	.word	0x00000008


	//----- nvinfo : EIATTR_MIN_STACK_SIZE
	.align		4
.L_6:
        /*0018*/ 	.byte	0x04, 0x12
        /*001a*/ 	.short	(.L_8 - .L_7)
	.align		4
.L_7:
        /*001c*/ 	.word	index@(_Z14cuda_threadIdxPfi)
        /*0020*/ 	.word	0x00000008
.L_8:


//--------------------- .nv.compat                --------------------------
	.section	.nv.compat,"",@"SHT_CUDA_COMPAT_INFO"
	.align	4
        /*0000*/ 	.byte	0x02, 0x09, 0x00, 0x00, 0x02, 0x02, 0x01, 0x00, 0x02, 0x05, 0x05, 0x00, 0x03, 0x07, 0x01, 0x01
        /*0010*/ 	.byte	0x02, 0x03, 0x00, 0x00, 0x02, 0x06, 0x01, 0x00, 0x04, 0x0b, 0x08, 0x00, 0x09, 0x00, 0x00, 0x00
        /*0020*/ 	.byte	0x00, 0x00, 0x00, 0x00


//--------------------- .nv.info._Z14cuda_threadIdxPfi --------------------------
	.section	.nv.info._Z14cuda_threadIdxPfi,"",@"SHT_CUDA_INFO"
	.sectionflags	@""
	.align	4


	//----- nvinfo : EIATTR_CUDA_API_VERSION
	.align		4
        /*0000*/ 	.byte	0x04, 0x37
        /*0002*/ 	.short	(.L_10 - .L_9)
.L_9:
        /*0004*/ 	.word	0x00000082


	//----- nvinfo : EIATTR_KPARAM_INFO
	.align		4
.L_10:
        /*0008*/ 	.byte	0x04, 0x17
        /*000a*/ 	.short	(.L_12 - .L_11)
.L_11:
        /*000c*/ 	.word	0x00000000
        /*0010*/ 	.short	0x0001
        /*0012*/ 	.short	0x0008
        /*0014*/ 	.byte	0x00, 0xf0, 0x11, 0x00


	//----- nvinfo : EIATTR_KPARAM_INFO
	.align		4
.L_12:
        /*0018*/ 	.byte	0x04, 0x17
        /*001a*/ 	.short	(.L_14 - .L_13)
.L_13:
        /*001c*/ 	.word	0x00000000
        /*0020*/ 	.short	0x0000
        /*0022*/ 	.short	0x0000
        /*0024*/ 	.byte	0x00, 0xf5, 0x21, 0x00


	//----- nvinfo : EIATTR_SPARSE_MMA_MASK
	.align		4
.L_14:
        /*0028*/ 	.byte	0x03, 0x50
        /*002a*/ 	.short	0x0000


	//----- nvinfo : EIATTR_MAXREG_COUNT
	.align		4
        /*002c*/ 	.byte	0x03, 0x1b
        /*002e*/ 	.short	0x00ff


	//----- nvinfo : EIATTR_EXTERNS
	.align		4
        /*0030*/ 	.byte	0x04, 0x0f
        /*0032*/ 	.short	(.L_16 - .L_15)


	//   ....[0]....
	.align		4
.L_15:
        /*0034*/ 	.word	index@(vprintf)


	//----- nvinfo : EIATTR_MERCURY_ISA_VERSION
	.align		4
.L_16:
        /*0038*/ 	.byte	0x03, 0x5f
        /*003a*/ 	.short	0x0101


	//----- nvinfo : EIATTR_VRC_CTA_INIT_COUNT
	.align		4
        /*003c*/ 	.byte	0x02, 0x4a
	.zero		1
	.zero		1


	//----- nvinfo : EIATTR_SYSCALL_OFFSETS
	.align		4
        /*0040*/ 	.byte	0x04, 0x46
        /*0042*/ 	.short	(.L_18 - .L_17)


	//   ....[0]....
.L_17:
        /*0044*/ 	.word	0x000000e0


	//   ....[1]....
        /*0048*/ 	.word	0x000001a0


	//   ....[2]....
        /*004c*/ 	.word	0x00000280


	//   ....[3]....
        /*0050*/ 	.word	0x000002f0


	//----- nvinfo : EIATTR_EXIT_INSTR_OFFSETS
	.align		4
.L_18:
        /*0054*/ 	.byte	0x04, 0x1c
        /*0056*/ 	.short	(.L_20 - .L_19)


	//   ....[0]....
.L_19:
        /*0058*/ 	.word	0x00000300


	//----- nvinfo : EIATTR_CBANK_PARAM_SIZE
	.align		4
.L_20:
        /*005c*/ 	.byte	0x03, 0x19
        /*005e*/ 	.short	0x000c


	//----- nvinfo : EIATTR_PARAM_CBANK
	.align		4
        /*0060*/ 	.byte	0x04, 0x0a
        /*0062*/ 	.short	(.L_22 - .L_21)
	.align		4
.L_21:
        /*0064*/ 	.word	index@(.nv.constant0._Z14cuda_threadIdxPfi)
        /*0068*/ 	.short	0x0380
        /*006a*/ 	.short	0x000c


	//----- nvinfo : EIATTR_SW_WAR
	.align		4
.L_22:
        /*006c*/ 	.byte	0x04, 0x36
        /*006e*/ 	.short	(.L_24 - .L_23)
.L_23:
        /*0070*/ 	.word	0x00000008
.L_24:


//--------------------- .nv.callgraph             --------------------------
	.section	.nv.callgraph,"",@"SHT_CUDA_CALLGRAPH"
	.align	4
	.sectionentsize	8
	.align		4
        /*0000*/ 	.word	0x00000000
	.align		4
        /*0004*/ 	.word	0xffffffff
	.align		4
        /*0008*/ 	.word	index@(_Z14cuda_threadIdxPfi)
	.align		4
        /*000c*/ 	.word	index@(vprintf)
	.align		4
        /*0010*/ 	.word	0x00000000
	.align		4
        /*0014*/ 	.word	0xfffffffe
	.align		4
        /*0018*/ 	.word	0x00000000
	.align		4
        /*001c*/ 	.word	0xfffffffd
	.align		4
        /*0020*/ 	.word	0x00000000
	.align		4
        /*0024*/ 	.word	0xfffffffc


//--------------------- .nv.constant4             --------------------------
	.section	.nv.constant4,"a",@progbits
	.align	8
	.align		8
.nv.constant4:
        /*0000*/ 	.dword	vprintf
	.align		8
        /*0008*/ 	.dword	$str
	.align		8
        /*0010*/ 	.dword	$str$1
	.align		8
        /*0018*/ 	.dword	$str$2


//--------------------- .text._Z14cuda_threadIdxPfi --------------------------
	.section	.text._Z14cuda_threadIdxPfi,"ax",@progbits
	.align	128
        .global         _Z14cuda_threadIdxPfi
        .type           _Z14cuda_threadIdxPfi,@function
        .size           _Z14cuda_threadIdxPfi,(.L_x_5 - _Z14cuda_threadIdxPfi)
        .other          _Z14cuda_threadIdxPfi,@"STO_CUDA_ENTRY STV_DEFAULT"
_Z14cuda_threadIdxPfi:
.text._Z14cuda_threadIdxPfi:
[----:B------:R-:W0:Y:S01]  /*0000*/  LDC R1, c[0x0][0x37c] ;  /* 0x0000df00ff017b82 */ /* 0x000e220000000800 */
[----:B------:R-:W-:Y:S01]  /*0010*/  MOV R2, 0x0 ;  /* 0x0000000000027802 */ /* 0x000fe20000000f00 */
[----:B------:R-:W1:Y:S01]  /*0020*/  LDCU UR4, c[0x0][0x2f8] ;  /* 0x00005f00ff0477ac */ /* 0x000e620008000800 */
[----:B0-----:R-:W-:Y:S01]  /*0030*/  VIADD R1, R1, 0xfffffff8 ;  /* 0xfffffff801017836 */ /* 0x001fe20000000000 */
[----:B------:R-:W-:-:S04]  /*0040*/  CS2R R6, SRZ ;  /* 0x0000000000067805 */ /* 0x000fc8000001ff00 */
[----:B------:R0:W2:Y:S01]  /*0050*/  LDC.64 R8, c[0x4][R2] ;  /* 0x0100000002087b82 */ /* 0x0000a20000000a00 */
[----:B------:R-:W3:Y:S01]  /*0060*/  LDCU.64 UR6, c[0x4][0x8] ;  /* 0x01000100ff0677ac */ /* 0x000ee20008000a00 */
[----:B------:R-:W4:Y:S01]  /*0070*/  LDCU UR5, c[0x0][0x2fc] ;  /* 0x00005f80ff0577ac */ /* 0x000f220008000800 */
[----:B------:R-:W0:Y:S01]  /*0080*/  LDCU.64 UR36, c[0x0][0x358] ;  /* 0x00006b00ff2477ac */ /* 0x000e220008000a00 */
[----:B-1----:R-:W-:Y:S01]  /*0090*/  IADD3 R17, P0, PT, R1, UR4, RZ ;  /* 0x0000000401117c10 */ /* 0x002fe2000ff1e0ff */
[----:B---3--:R-:W-:Y:S01]  /*00a0*/  IMAD.U32 R4, RZ, RZ, UR6 ;  /* 0x00000006ff047e24 */ /* 0x008fe2000f8e00ff */
[----:B------:R-:W-:-:S03]  /*00b0*/  MOV R5, UR7 ;  /* 0x0000000700057c02 */ /* 0x000fc60008000f00 */
[----:B0---4-:R-:W-:-:S08]  /*00c0*/  IMAD.X R16, RZ, RZ, UR5, P0 ;  /* 0x00000005ff107e24 */ /* 0x011fd000080e06ff */
[----:B------:R-:W-:-:S07]  /*00d0*/  LEPC R20, `(.L_x_0) ;  /* 0x000000001014794e */ /* 0x000fce0000000000 */
[----:B--2---:R-:W-:Y:S05]  /*00e0*/  CALL.ABS.NOINC R8 ;  /* 0x0000000008007343 */ /* 0x004fea0003c00000 */
.L_x_0:
[----:B------:R-:W0:Y:S01]  /*00f0*/  LDC.64 R10, c[0x0][0x380] ;  /* 0x0000e000ff0a7b82 */ /* 0x000e220000000a00 */
[----:B------:R-:W1:Y:S01]  /*0100*/  LDCU.64 UR4, c[0x4][0x10] ;  /* 0x01000200ff0477ac */ /* 0x000e620008000a00 */
[----:B0-----:R-:W2:Y:S06]  /*0110*/  LDG.E R0, desc[UR36][R10.64+0x8] ;  /* 0x000008240a007981 */ /* 0x001eac000c1e1900 */
[----:B------:R0:W3:Y:S01]  /*0120*/  LDC.64 R12, c[0x4][R2] ;  /* 0x01000000020c7b82 */ /* 0x0000e20000000a00 */
[----:B-1----:R-:W-:Y:S01]  /*0130*/  IMAD.U32 R4, RZ, RZ, UR4 ;  /* 0x00000004ff047e24 */ /* 0x002fe2000f8e00ff */
[----:B------:R-:W-:Y:S01]  /*0140*/  MOV R5, UR5 ;  /* 0x0000000500057c02 */ /* 0x000fe20008000f00 */
[----:B------:R-:W-:-:S02]  /*0150*/  IMAD.MOV.U32 R6, RZ, RZ, R17 ;  /* 0x000000ffff067224 */ /* 0x000fc400078e0011 */
[----:B------:R-:W-:Y:S01]  /*0160*/  IMAD.MOV.U32 R7, RZ, RZ, R16 ;  /* 0x000000ffff077224 */ /* 0x000fe200078e0010 */
[----:B--2---:R-:W1:Y:S02]  /*0170*/  F2F.F64.F32 R8, R0 ;  /* 0x0000000000087310 */ /* 0x004e640000201800 */
[----:B-1-3--:R0:W-:Y:S04]  /*0180*/  STL.64 [R1], R8 ;  /* 0x0000000801007387 */ /* 0x00a1e80000100a00 */
[----:B------:R-:W-:-:S07]  /*0190*/  LEPC R20, `(.L_x_1) ;  /* 0x000000001014794e */ /* 0x000fce0000000000 */
[----:B0-----:R-:W-:Y:S05]  /*01a0*/  CALL.ABS.NOINC R12 ;  /* 0x000000000c007343 */ /* 0x001fea0003c00000 */
.L_x_1:
[----:B------:R-:W0:Y:S01]  /*01b0*/  LDC.64 R10, c[0x0][0x380] ;  /* 0x0000e000ff0a7b82 */ /* 0x000e220000000a00 */
[----:B------:R-:W-:Y:S02]  /*01c0*/  HFMA2 R8, -RZ, RZ, 0, 0 ;  /* 0x00000000ff087431 */ /* 0x000fe400000001ff */
[----:B------:R-:W-:Y:S01]  /*01d0*/  IMAD.MOV.U32 R9, RZ, RZ, 0x40240000 ;  /* 0x40240000ff097424 */ /* 0x000fe200078e00ff */
[----:B------:R-:W1:Y:S01]  /*01e0*/  LDCU.64 UR4, c[0x4][0x10] ;  /* 0x01000200ff0477ac */ /* 0x000e620008000a00 */
[----:B------:R-:W-:Y:S01]  /*01f0*/  IMAD.MOV.U32 R0, RZ, RZ, 0x41200000 ;  /* 0x41200000ff007424 */ /* 0x000fe200078e00ff */
[----:B------:R-:W-:Y:S01]  /*0200*/  MOV R7, R16 ;  /* 0x0000001000077202 */ /* 0x000fe20000000f00 */
[----:B------:R-:W-:Y:S01]  /*0210*/  IMAD.MOV.U32 R6, RZ, RZ, R17 ;  /* 0x000000ffff067224 */ /* 0x000fe200078e0011 */
[----:B------:R2:W-:Y:S01]  /*0220*/  STL.64 [R1], R8 ;  /* 0x0000000801007387 */ /* 0x0005e20000100a00 */
[----:B------:R2:W3:Y:S01]  /*0230*/  LDC.64 R12, c[0x4][R2] ;  /* 0x01000000020c7b82 */ /* 0x0004e20000000a00 */
[----:B-1----:R-:W-:Y:S01]  /*0240*/  MOV R4, UR4 ;  /* 0x0000000400047c02 */ /* 0x002fe20008000f00 */
[----:B------:R-:W-:Y:S01]  /*0250*/  IMAD.U32 R5, RZ, RZ, UR5 ;  /* 0x00000005ff057e24 */ /* 0x000fe2000f8e00ff */
[----:B0-----:R2:W-:Y:S06]  /*0260*/  STG.E desc[UR36][R10.64+0x8], R0 ;  /* 0x000008000a007986 */ /* 0x0015ec000c101924 */
[----:B------:R-:W-:-:S07]  /*0270*/  LEPC R20, `(.L_x_2) ;  /* 0x000000001014794e */ /* 0x000fce0000000000 */
[----:B--23--:R-:W-:Y:S05]  /*0280*/  CALL.ABS.NOINC R12 ;  /* 0x000000000c007343 */ /* 0x00cfea0003c00000 */
.L_x_2:
[----:B------:R-:W0:Y:S01]  /*0290*/  LDC.64 R2, c[0x4][R2] ;  /* 0x0100000002027b82 */ /* 0x000e220000000a00 */
[----:B------:R-:W1:Y:S01]  /*02a0*/  LDCU.64 UR4, c[0x4][0x18] ;  /* 0x01000300ff0477ac */ /* 0x000e620008000a00 */
[----:B------:R-:W-:Y:S01]  /*02b0*/  CS2R R6, SRZ ;  /* 0x0000000000067805 */ /* 0x000fe2000001ff00 */
[----:B-1----:R-:W-:Y:S01]  /*02c0*/  IMAD.U32 R4, RZ, RZ, UR4 ;  /* 0x00000004ff047e24 */ /* 0x002fe2000f8e00ff */
[----:B------:R-:W-:-:S07]  /*02d0*/  MOV R5, UR5 ;  /* 0x0000000500057c02 */ /* 0x000fce0008000f00 */
[----:B------:R-:W-:-:S07]  /*02e0*/  LEPC R20, `(.L_x_3) ;  /* 0x000000001014794e */ /* 0x000fce0000000000 */
[----:B0-----:R-:W-:Y:S05]  /*02f0*/  CALL.ABS.NOINC R2 ;  /* 0x0000000002007343 */ /* 0x001fea0003c00000 */
.L_x_3:
[----:B------:R-:W-:Y:S05]  /*0300*/  EXIT ;  /* 0x000000000000794d */ /* 0x000fea0003800000 */
.L_x_4:
[----:B------:R-:W-:-:S00]  /*0310*/  BRA `(.L_x_4) ;  /* 0xfffffffc00fc7947 */ /* 0x000fc0000383ffff */
[----:B------:R-:W-:-:S00]  /*0320*/  NOP ;  /* 0x0000000000007918 */ /* 0x000fc00000000000 */
        /* <DEDUP_REMOVED lines=13> */
.L_x_5:


//--------------------- .nv.global.init           --------------------------
	.section	.nv.global.init,"aw",@progbits
.nv.global.init:
	.type		$str$1,@object
	.size		$str$1,($str$2 - $str$1)
$str$1:
        /*0000*/ 	.byte	0x41, 0x5b, 0x32, 0x5d, 0x3d, 0x25, 0x67, 0x0a, 0x00
	.type		$str$2,@object
	.size		$str$2,($str - $str$2)
$str$2:
        /*0009*/ 	.byte	0x2d, 0x2d, 0x2d, 0x20, 0x45, 0x6e, 0x64, 0x20, 0x43, 0x55, 0x44, 0x41, 0x20, 0x6b, 0x65, 0x72
        /*0019*/ 	.byte	0x6e, 0x65, 0x6c, 0x20, 0x63, 0x75, 0x64, 0x61, 0x5f, 0x74, 0x68, 0x72, 0x65, 0x61, 0x64, 0x49
        /*0029*/ 	.byte	0x64, 0x78, 0x20, 0x2d, 0x2d, 0x2d, 0x0a, 0x00
	.type		$str,@object
	.size		$str,(.L_0 - $str)
$str:
        /*0031*/ 	.byte	0x0a, 0x2d, 0x2d, 0x2d, 0x20, 0x53, 0x74, 0x61, 0x72, 0x74, 0x20, 0x43, 0x55, 0x44, 0x41, 0x20
        /*0041*/ 	.byte	0x6b, 0x65, 0x72, 0x6e, 0x65, 0x6c, 0x20, 0x63, 0x75, 0x64, 0x61, 0x5f, 0x74, 0x68, 0x72, 0x65
        /*0051*/ 	.byte	0x61, 0x64, 0x49, 0x64, 0x78, 0x20, 0x2d, 0x2d, 0x2d, 0x0a, 0x00
.L_0:


//--------------------- .nv.shared.reserved.0     --------------------------
	.section	.nv.shared.reserved.0,"aw",@nobits
	.weak		__nv_reservedSMEM_offset_0_alias
	.size		__nv_reservedSMEM_offset_0_alias, 0, 64
	.other		__nv_reservedSMEM_offset_0_alias,@"STO_CUDA_RESERVED_SHARED STV_DEFAULT"
__nv_reservedSMEM_offset_0_alias:
	.zero		0
	.zero		64


//--------------------- .nv.constant0._Z14cuda_threadIdxPfi --------------------------
	.section	.nv.constant0._Z14cuda_threadIdxPfi,"a",@progbits
	.sectionflags	@""
	.align	4
.nv.constant0._Z14cuda_threadIdxPfi:
	.zero		908


//--------------------- SYMBOLS --------------------------

	.type		.nv.reservedSmem.offset0,@object
	.size		.nv.reservedSmem.offset0,0x4
	.type		vprintf,@function
